//
// Generated by NVIDIA NVVM Compiler
//
// Compiler Build ID: CL-36424714
// Cuda compilation tools, release 13.0, V13.0.88
// Based on NVVM 20.0.0
//

.version 9.0
.target sm_100
.address_size 64

	// .globl	_Z10matmul_gpuPfS_S_iii

.visible .entry _Z10matmul_gpuPfS_S_iii(
	.param .u64 .ptr .align 1 _Z10matmul_gpuPfS_S_iii_param_0,
	.param .u64 .ptr .align 1 _Z10matmul_gpuPfS_S_iii_param_1,
	.param .u64 .ptr .align 1 _Z10matmul_gpuPfS_S_iii_param_2,
	.param .u32 _Z10matmul_gpuPfS_S_iii_param_3,
	.param .u32 _Z10matmul_gpuPfS_S_iii_param_4,
	.param .u32 _Z10matmul_gpuPfS_S_iii_param_5
)
{
	.reg .pred 	%p<13>;
	.reg .b32 	%r<41>;
	.reg .b32 	%f<68>;
	.reg .b64 	%rd<53>;

	ld.param.u64 	%rd7, [_Z10matmul_gpuPfS_S_iii_param_0];
	ld.param.u64 	%rd8, [_Z10matmul_gpuPfS_S_iii_param_1];
	ld.param.u64 	%rd6, [_Z10matmul_gpuPfS_S_iii_param_2];
	ld.param.u32 	%r20, [_Z10matmul_gpuPfS_S_iii_param_3];
	ld.param.u32 	%r18, [_Z10matmul_gpuPfS_S_iii_param_4];
	ld.param.u32 	%r19, [_Z10matmul_gpuPfS_S_iii_param_5];
	cvta.to.global.u64 	%rd1, %rd8;
	cvta.to.global.u64 	%rd2, %rd7;
	mov.u32 	%r21, %ctaid.x;
	mov.u32 	%r22, %ntid.x;
	mov.u32 	%r23, %tid.x;
	mad.lo.s32 	%r1, %r21, %r22, %r23;
	mov.u32 	%r24, %ctaid.y;
	mov.u32 	%r25, %ntid.y;
	mov.u32 	%r26, %tid.y;
	mad.lo.s32 	%r2, %r24, %r25, %r26;
	setp.ge.s32 	%p1, %r2, %r20;
	setp.ge.s32 	%p2, %r1, %r19;
	or.pred  	%p3, %p1, %p2;
	@%p3 bra 	$L__BB0_14;
	setp.lt.s32 	%p4, %r18, 1;
	mov.f32 	%f67, 0f00000000;
	@%p4 bra 	$L__BB0_13;
	mul.lo.s32 	%r3, %r18, %r2;
	and.b32  	%r4, %r18, 7;
	setp.lt.u32 	%p5, %r18, 8;
	mov.f32 	%f67, 0f00000000;
	mov.b32 	%r39, 0;
	@%p5 bra 	$L__BB0_5;
	and.b32  	%r39, %r18, 2147483640;
	neg.s32 	%r37, %r39;
	shl.b32 	%r7, %r19, 3;
	mul.wide.u32 	%rd9, %r3, 4;
	add.s64 	%rd10, %rd9, %rd2;
	add.s64 	%rd52, %rd10, 16;
	mov.f32 	%f67, 0f00000000;
	mul.wide.s32 	%rd13, %r19, 4;
	mov.u32 	%r36, %r1;
$L__BB0_4:
	.pragma "nounroll";
	ld.global.f32 	%f17, [%rd52+-16];
	mul.wide.s32 	%rd11, %r36, 4;
	add.s64 	%rd12, %rd1, %rd11;
	ld.global.f32 	%f18, [%rd12];
	fma.rn.f32 	%f19, %f17, %f18, %f67;
	ld.global.f32 	%f20, [%rd52+-12];
	add.s64 	%rd14, %rd12, %rd13;
	ld.global.f32 	%f21, [%rd14];
	fma.rn.f32 	%f22, %f20, %f21, %f19;
	ld.global.f32 	%f23, [%rd52+-8];
	add.s64 	%rd15, %rd14, %rd13;
	ld.global.f32 	%f24, [%rd15];
	fma.rn.f32 	%f25, %f23, %f24, %f22;
	ld.global.f32 	%f26, [%rd52+-4];
	add.s64 	%rd16, %rd15, %rd13;
	ld.global.f32 	%f27, [%rd16];
	fma.rn.f32 	%f28, %f26, %f27, %f25;
	ld.global.f32 	%f29, [%rd52];
	add.s64 	%rd17, %rd16, %rd13;
	ld.global.f32 	%f30, [%rd17];
	fma.rn.f32 	%f31, %f29, %f30, %f28;
	ld.global.f32 	%f32, [%rd52+4];
	add.s64 	%rd18, %rd17, %rd13;
	ld.global.f32 	%f33, [%rd18];
	fma.rn.f32 	%f34, %f32, %f33, %f31;
	ld.global.f32 	%f35, [%rd52+8];
	add.s64 	%rd19, %rd18, %rd13;
	ld.global.f32 	%f36, [%rd19];
	fma.rn.f32 	%f37, %f35, %f36, %f34;
	ld.global.f32 	%f38, [%rd52+12];
	add.s64 	%rd20, %rd19, %rd13;
	ld.global.f32 	%f39, [%rd20];
	fma.rn.f32 	%f67, %f38, %f39, %f37;
	add.s32 	%r37, %r37, 8;
	add.s32 	%r36, %r36, %r7;
	add.s64 	%rd52, %rd52, 32;
	setp.ne.s32 	%p6, %r37, 0;
	@%p6 bra 	$L__BB0_4;
$L__BB0_5:
	setp.eq.s32 	%p7, %r4, 0;
	@%p7 bra 	$L__BB0_13;
	and.b32  	%r13, %r18, 3;
	setp.lt.u32 	%p8, %r4, 4;
	@%p8 bra 	$L__BB0_8;
	add.s32 	%r28, %r39, %r3;
	mul.wide.u32 	%rd21, %r28, 4;
	add.s64 	%rd22, %rd2, %rd21;
	ld.global.f32 	%f41, [%rd22];
	mad.lo.s32 	%r29, %r39, %r19, %r1;
	mul.wide.s32 	%rd23, %r29, 4;
	add.s64 	%rd24, %rd1, %rd23;
	ld.global.f32 	%f42, [%rd24];
	fma.rn.f32 	%f43, %f41, %f42, %f67;
	cvt.u64.u32 	%rd25, %r3;
	cvt.u64.u32 	%rd26, %r39;
	add.s64 	%rd27, %rd26, %rd25;
	shl.b64 	%rd28, %rd27, 2;
	add.s64 	%rd29, %rd2, %rd28;
	ld.global.f32 	%f44, [%rd29+4];
	mul.wide.s32 	%rd30, %r19, 4;
	add.s64 	%rd31, %rd24, %rd30;
	ld.global.f32 	%f45, [%rd31];
	fma.rn.f32 	%f46, %f44, %f45, %f43;
	ld.global.f32 	%f47, [%rd29+8];
	add.s64 	%rd32, %rd31, %rd30;
	ld.global.f32 	%f48, [%rd32];
	fma.rn.f32 	%f49, %f47, %f48, %f46;
	ld.global.f32 	%f50, [%rd29+12];
	add.s64 	%rd33, %rd32, %rd30;
	ld.global.f32 	%f51, [%rd33];
	fma.rn.f32 	%f67, %f50, %f51, %f49;
	add.s32 	%r39, %r39, 4;
$L__BB0_8:
	setp.eq.s32 	%p9, %r13, 0;
	@%p9 bra 	$L__BB0_13;
	setp.eq.s32 	%p10, %r13, 1;
	@%p10 bra 	$L__BB0_11;
	add.s32 	%r30, %r39, %r3;
	mul.wide.u32 	%rd34, %r30, 4;
	add.s64 	%rd35, %rd2, %rd34;
	ld.global.f32 	%f53, [%rd35];
	mad.lo.s32 	%r31, %r39, %r19, %r1;
	mul.wide.s32 	%rd36, %r31, 4;
	add.s64 	%rd37, %rd1, %rd36;
	ld.global.f32 	%f54, [%rd37];
	fma.rn.f32 	%f55, %f53, %f54, %f67;
	cvt.u64.u32 	%rd38, %r3;
	cvt.u64.u32 	%rd39, %r39;
	add.s64 	%rd40, %rd39, %rd38;
	shl.b64 	%rd41, %rd40, 2;
	add.s64 	%rd42, %rd2, %rd41;
	ld.global.f32 	%f56, [%rd42+4];
	mul.wide.s32 	%rd43, %r19, 4;
	add.s64 	%rd44, %rd37, %rd43;
	ld.global.f32 	%f57, [%rd44];
	fma.rn.f32 	%f67, %f56, %f57, %f55;
	add.s32 	%r39, %r39, 2;
$L__BB0_11:
	and.b32  	%r32, %r18, 1;
	setp.eq.b32 	%p11, %r32, 1;
	not.pred 	%p12, %p11;
	@%p12 bra 	$L__BB0_13;
	add.s32 	%r33, %r39, %r3;
	mul.wide.u32 	%rd45, %r33, 4;
	add.s64 	%rd46, %rd2, %rd45;
	ld.global.f32 	%f58, [%rd46];
	mad.lo.s32 	%r34, %r39, %r19, %r1;
	mul.wide.s32 	%rd47, %r34, 4;
	add.s64 	%rd48, %rd1, %rd47;
	ld.global.f32 	%f59, [%rd48];
	fma.rn.f32 	%f67, %f58, %f59, %f67;
$L__BB0_13:
	mad.lo.s32 	%r35, %r19, %r2, %r1;
	cvta.to.global.u64 	%rd49, %rd6;
	mul.wide.s32 	%rd50, %r35, 4;
	add.s64 	%rd51, %rd49, %rd50;
	st.global.f32 	[%rd51], %f67;
$L__BB0_14:
	ret;

}


// ===== COMPILED SASS (sm_100) =====

	.target	sm_100

	.elftype	@"ET_EXEC"


//--------------------- .note.nv.tkinfo           --------------------------
	.section	.note.nv.tkinfo,"",@"SHT_NOTE"
	.sectionflags	@"SHF_NOTE_NV_TKINFO"
	.tkinfo
        /*0018*/ 	.word	0x00000002
        /*0030*/ 	.string	""
        /*0030*/ 	.string	"ptxas"
        /*0030*/ 	.string	"Cuda compilation tools, release 13.0, V13.0.88"
        /*0030*/ 	.string	"Build cuda_13.0.r13.0/compiler.36424714_0"
        /*0030*/ 	.string	"-arch sm_100 -m 64 "



//--------------------- .note.nv.cuinfo           --------------------------
	.section	.note.nv.cuinfo,"",@"SHT_NOTE"
	.sectionflags	@"SHF_NOTE_NV_CUINFO"
        /*0018*/ 	.short	0x0002
        /*001a*/ 	.short	0x0064
        /*001c*/ 	.short	0x0082
	.zero		2


//--------------------- .nv.info                  --------------------------
	.section	.nv.info,"",@"SHT_CUDA_INFO"
	.align	4


	//----- nvinfo : EIATTR_REGCOUNT
	.align		4
        /*0000*/ 	.byte	0x04, 0x2f
        /*0002*/ 	.short	(.L_1 - .L_0)
	.align		4
.L_0:
        /*0004*/ 	.word	index@(_Z10matmul_gpuPfS_S_iii)
        /*0008*/ 	.word	0x00000020


	//----- nvinfo : EIATTR_FRAME_SIZE
	.align		4
.L_1:
        /*000c*/ 	.byte	0x04, 0x11
        /*000e*/ 	.short	(.L_3 - .L_2)
	.align		4
.L_2:
        /*0010*/ 	.word	index@(_Z10matmul_gpuPfS_S_iii)
        /*0014*/ 	.word	0x00000000


	//----- nvinfo : EIATTR_MIN_STACK_SIZE
	.align		4
.L_3:
        /*0018*/ 	.byte	0x04, 0x12
        /*001a*/ 	.short	(.L_5 - .L_4)
	.align		4
.L_4:
        /*001c*/ 	.word	index@(_Z10matmul_gpuPfS_S_iii)
        /*0020*/ 	.word	0x00000000
.L_5:


//--------------------- .nv.compat                --------------------------
	.section	.nv.compat,"",@"SHT_CUDA_COMPAT_INFO"
	.align	4
        /*0000*/ 	.byte	0x02, 0x09, 0x00, 0x00, 0x02, 0x02, 0x01, 0x00, 0x02, 0x05, 0x05, 0x00, 0x03, 0x07, 0x01, 0x01
        /*0010*/ 	.byte	0x02, 0x03, 0x00, 0x00, 0x02, 0x06, 0x01, 0x00, 0x04, 0x0b, 0x08, 0x00, 0x09, 0x00, 0x00, 0x00
        /*0020*/ 	.byte	0x00, 0x00, 0x00, 0x00


//--------------------- .nv.info._Z10matmul_gpuPfS_S_iii --------------------------
	.section	.nv.info._Z10matmul_gpuPfS_S_iii,"",@"SHT_CUDA_INFO"
	.sectionflags	@""
	.align	4


	//----- nvinfo : EIATTR_CUDA_API_VERSION
	.align		4
        /*0000*/ 	.byte	0x04, 0x37
        /*0002*/ 	.short	(.L_7 - .L_6)
.L_6:
        /*0004*/ 	.word	0x00000082


	//----- nvinfo : EIATTR_KPARAM_INFO
	.align		4
.L_7:
        /*0008*/ 	.byte	0x04, 0x17
        /*000a*/ 	.short	(.L_9 - .L_8)
.L_8:
        /*000c*/ 	.word	0x00000000
        /*0010*/ 	.short	0x0005
        /*0012*/ 	.short	0x0020
        /*0014*/ 	.byte	0x00, 0xf0, 0x11, 0x00


	//----- nvinfo : EIATTR_KPARAM_INFO
	.align		4
.L_9:
        /*0018*/ 	.byte	0x04, 0x17
        /*001a*/ 	.short	(.L_11 - .L_10)
.L_10:
        /*001c*/ 	.word	0x00000000
        /*0020*/ 	.short	0x0004
        /*0022*/ 	.short	0x001c
        /*0024*/ 	.byte	0x00, 0xf0, 0x11, 0x00


	//----- nvinfo : EIATTR_KPARAM_INFO
	.align		4
.L_11:
        /*0028*/ 	.byte	0x04, 0x17
        /*002a*/ 	.short	(.L_13 - .L_12)
.L_12:
        /*002c*/ 	.word	0x00000000
        /*0030*/ 	.short	0x0003
        /*0032*/ 	.short	0x0018
        /*0034*/ 	.byte	0x00, 0xf0, 0x11, 0x00


	//----- nvinfo : EIATTR_KPARAM_INFO
	.align		4
.L_13:
        /*0038*/ 	.byte	0x04, 0x17
        /*003a*/ 	.short	(.L_15 - .L_14)
.L_14:
        /*003c*/ 	.word	0x00000000
        /*0040*/ 	.short	0x0002
        /*0042*/ 	.short	0x0010
        /*0044*/ 	.byte	0x00, 0xf5, 0x21, 0x00


	//----- nvinfo : EIATTR_KPARAM_INFO
	.align		4
.L_15:
        /*0048*/ 	.byte	0x04, 0x17
        /*004a*/ 	.short	(.L_17 - .L_16)
.L_16:
        /*004c*/ 	.word	0x00000000
        /*0050*/ 	.short	0x0001
        /*0052*/ 	.short	0x0008
        /*0054*/ 	.byte	0x00, 0xf5, 0x21, 0x00


	//----- nvinfo : EIATTR_KPARAM_INFO
	.align		4
.L_17:
        /*0058*/ 	.byte	0x04, 0x17
        /*005a*/ 	.short	(.L_19 - .L_18)
.L_18:
        /*005c*/ 	.word	0x00000000
        /*0060*/ 	.short	0x0000
        /*0062*/ 	.short	0x0000
        /*0064*/ 	.byte	0x00, 0xf5, 0x21, 0x00


	//----- nvinfo : EIATTR_SPARSE_MMA_MASK
	.align		4
.L_19:
        /*0068*/ 	.byte	0x03, 0x50
        /*006a*/ 	.short	0x0000


	//----- nvinfo : EIATTR_MAXREG_COUNT
	.align		4
        /*006c*/ 	.byte	0x03, 0x1b
        /*006e*/ 	.short	0x00ff


	//----- nvinfo : EIATTR_MERCURY_ISA_VERSION
	.align		4
        /*0070*/ 	.byte	0x03, 0x5f
        /*0072*/ 	.short	0x0101


	//----- nvinfo : EIATTR_VRC_CTA_INIT_COUNT
	.align		4
        /*0074*/ 	.byte	0x02, 0x4a
	.zero		1
	.zero		1


	//----- nvinfo : EIATTR_EXIT_INSTR_OFFSETS
	.align		4
        /*0078*/ 	.byte	0x04, 0x1c
        /*007a*/ 	.short	(.L_21 - .L_20)


	//   ....[0]....
.L_20:
        /*007c*/ 	.word	0x000000d0


	//   ....[1]....
        /*0080*/ 	.word	0x000008f0


	//----- nvinfo : EIATTR_CBANK_PARAM_SIZE
	.align		4
.L_21:
        /*0084*/ 	.byte	0x03, 0x19
        /*0086*/ 	.short	0x0024


	//----- nvinfo : EIATTR_PARAM_CBANK
	.align		4
        /*0088*/ 	.byte	0x04, 0x0a
        /*008a*/ 	.short	(.L_23 - .L_22)
	.align		4
.L_22:
        /*008c*/ 	.word	index@(.nv.constant0._Z10matmul_gpuPfS_S_iii)
        /*0090*/ 	.short	0x0380
        /*0092*/ 	.short	0x0024


	//----- nvinfo : EIATTR_SW_WAR
	.align		4
.L_23:
        /*0094*/ 	.byte	0x04, 0x36
        /*0096*/ 	.short	(.L_25 - .L_24)
.L_24:
        /*0098*/ 	.word	0x00000008
.L_25:


//--------------------- .nv.callgraph             --------------------------
	.section	.nv.callgraph,"",@"SHT_CUDA_CALLGRAPH"
	.align	4
	.sectionentsize	8
	.align		4
        /*0000*/ 	.word	0x00000000
	.align		4
        /*0004*/ 	.word	0xffffffff
	.align		4
        /*0008*/ 	.word	0x00000000
	.align		4
        /*000c*/ 	.word	0xfffffffe
	.align		4
        /*0010*/ 	.word	0x00000000
	.align		4
        /*0014*/ 	.word	0xfffffffd
	.align		4
        /*0018*/ 	.word	0x00000000
	.align		4
        /*001c*/ 	.word	0xfffffffc


//--------------------- .text._Z10matmul_gpuPfS_S_iii --------------------------
	.section	.text._Z10matmul_gpuPfS_S_iii,"ax",@progbits
	.align	128
        .global         _Z10matmul_gpuPfS_S_iii
        .type           _Z10matmul_gpuPfS_S_iii,@function
        .size           _Z10matmul_gpuPfS_S_iii,(.L_x_5 - _Z10matmul_gpuPfS_S_iii)
        .other          _Z10matmul_gpuPfS_S_iii,@"STO_CUDA_ENTRY STV_DEFAULT"
_Z10matmul_gpuPfS_S_iii:
.text._Z10matmul_gpuPfS_S_iii:
[----:B------:R-:W-:Y:S01]  /*0000*/  LDC R1, c[0x0][0x37c] ;  /* 0x0000df00ff017b82 */ /* 0x000fe20000000800 */
[----:B------:R-:W0:Y:S07]  /*0010*/  S2R R3, SR_TID.X ;  /* 0x0000000000037919 */ /* 0x000e2e0000002100 */
[----:B------:R-:W0:Y:S01]  /*0020*/  S2UR UR4, SR_CTAID.X ;  /* 0x00000000000479c3 */ /* 0x000e220000002500 */
[----:B------:R-:W1:Y:S01]  /*0030*/  LDCU UR6, c[0x0][0x398] ;  /* 0x00007300ff0677ac */ /* 0x000e620008000800 */
[----:B------:R-:W2:Y:S06]  /*0040*/  S2R R5, SR_TID.Y ;  /* 0x0000000000057919 */ /* 0x000eac0000002200 */
[----:B------:R-:W0:Y:S08]  /*0050*/  LDC R0, c[0x0][0x360] ;  /* 0x0000d800ff007b82 */ /* 0x000e300000000800 */
[----:B------:R-:W2:Y:S08]  /*0060*/  S2UR UR5, SR_CTAID.Y ;  /* 0x00000000000579c3 */ /* 0x000eb00000002600 */
[----:B------:R-:W2:Y:S08]  /*0070*/  LDC R16, c[0x0][0x364] ;  /* 0x0000d900ff107b82 */ /* 0x000eb00000000800 */
[----:B------:R-:W3:Y:S01]  /*0080*/  LDC R17, c[0x0][0x3a0] ;  /* 0x0000e800ff117b82 */ /* 0x000ee20000000800 */
[----:B0-----:R-:W-:-:S02]  /*0090*/  IMAD R0, R0, UR4, R3 ;  /* 0x0000000400007c24 */ /* 0x001fc4000f8e0203 */
[----:B--2---:R-:W-:-:S03]  /*00a0*/  IMAD R16, R16, UR5, R5 ;  /* 0x0000000510107c24 */ /* 0x004fc6000f8e0205 */
[----:B---3--:R-:W-:-:S04]  /*00b0*/  ISETP.GE.AND P0, PT, R0, R17, PT ;  /* 0x000000110000720c */ /* 0x008fc80003f06270 */
[----:B-1----:R-:W-:-:S13]  /*00c0*/  ISETP.GE.OR P0, PT, R16, UR6, P0 ;  /* 0x0000000610007c0c */ /* 0x002fda0008706670 */
[----:B------:R-:W-:Y:S05]  /*00d0*/  @P0 EXIT ;  /* 0x000000000000094d */ /* 0x000fea0003800000 */
[----:B------:R-:W0:Y:S01]  /*00e0*/  LDC R19, c[0x0][0x39c] ;  /* 0x0000e700ff137b82 */ /* 0x000e220000000800 */
[----:B------:R-:W1:Y:S01]  /*00f0*/  LDCU.64 UR4, c[0x0][0x358] ;  /* 0x00006b00ff0477ac */ /* 0x000e620008000a00 */
[----:B------:R-:W-:Y:S01]  /*0100*/  HFMA2 R24, -RZ, RZ, 0, 0 ;  /* 0x00000000ff187431 */ /* 0x000fe200000001ff */
[----:B0-----:R-:W-:-:S13]  /*0110*/  ISETP.GE.AND P0, PT, R19, 0x1, PT ;  /* 0x000000011300780c */ /* 0x001fda0003f06270 */
[----:B-1----:R-:W-:Y:S05]  /*0120*/  @!P0 BRA `(.L_x_0) ;  /* 0x0000000400e08947 */ /* 0x002fea0003800000 */
[C---:B------:R-:W-:Y:S01]  /*0130*/  ISETP.GE.U32.AND P1, PT, R19.reuse, 0x8, PT ;  /* 0x000000081300780c */ /* 0x040fe20003f26070 */
[----:B------:R-:W-:Y:S01]  /*0140*/  IMAD R20, R16, R19, RZ ;  /* 0x0000001310147224 */ /* 0x000fe200078e02ff */
[----:B------:R-:W-:Y:S02]  /*0150*/  LOP3.LUT R27, R19, 0x7, RZ, 0xc0, !PT ;  /* 0x00000007131b7812 */ /* 0x000fe400078ec0ff */
[----:B------:R-:W-:Y:S02]  /*0160*/  MOV R24, RZ ;  /* 0x000000ff00187202 */ /* 0x000fe40000000f00 */
[----:B------:R-:W-:Y:S02]  /*0170*/  ISETP.NE.AND P0, PT, R27, RZ, PT ;  /* 0x000000ff1b00720c */ /* 0x000fe40003f05270 */
[----:B------:R-:W-:-:S05]  /*0180*/  MOV R21, RZ ;  /* 0x000000ff00157202 */ /* 0x000fca0000000f00 */
[----:B------:R-:W-:Y:S06]  /*0190*/  @!P1 BRA `(.L_x_1) ;  /* 0x0000000000c49947 */ /* 0x000fec0003800000 */
[----:B------:R-:W0:Y:S01]  /*01a0*/  LDC.64 R2, c[0x0][0x380] ;  /* 0x0000e000ff027b82 */ /* 0x000e220000000a00 */
[----:B------:R-:W-:Y:S02]  /*01b0*/  LOP3.LUT R21, R19, 0x7ffffff8, RZ, 0xc0, !PT ;  /* 0x7ffffff813157812 */ /* 0x000fe400078ec0ff */
[----:B------:R-:W-:Y:S02]  /*01c0*/  MOV R24, RZ ;  /* 0x000000ff00187202 */ /* 0x000fe40000000f00 */
[----:B------:R-:W-:Y:S02]  /*01d0*/  MOV R18, R0 ;  /* 0x0000000000127202 */ /* 0x000fe40000000f00 */
[----:B------:R-:W-:Y:S01]  /*01e0*/  IADD3 R22, PT, PT, -R21, RZ, RZ ;  /* 0x000000ff15167210 */ /* 0x000fe20007ffe1ff */
[----:B0-----:R-:W-:-:S03]  /*01f0*/  IMAD.WIDE.U32 R2, R20, 0x4, R2 ;  /* 0x0000000414027825 */ /* 0x001fc600078e0002 */
[----:B------:R-:W-:-:S04]  /*0200*/  IADD3 R4, P1, PT, R2, 0x10, RZ ;  /* 0x0000001002047810 */ /* 0x000fc80007f3e0ff */
[----:B------:R-:W-:-:S09]  /*0210*/  IADD3.X R5, PT, PT, RZ, R3, RZ, P1, !PT ;  /* 0x00000003ff057210 */ /* 0x000fd20000ffe4ff */
.L_x_2:
[----:B------:R-:W0:Y:S01]  /*0220*/  LDC.64 R14, c[0x0][0x388] ;  /* 0x0000e200ff0e7b82 */ /* 0x000e220000000a00 */
[----:B------:R-:W-:Y:S02]  /*0230*/  MOV R2, R4 ;  /* 0x0000000400027202 */ /* 0x000fe40000000f00 */
[----:B------:R-:W-:-:S05]  /*0240*/  MOV R3, R5 ;  /* 0x0000000500037202 */ /* 0x000fca0000000f00 */
[----:B------:R-:W2:Y:S04]  /*0250*/  LDG.E R25, desc[UR4][R2.64+-0x10] ;  /* 0xfffff00402197981 */ /* 0x000ea8000c1e1900 */
[----:B------:R-:W3:Y:S04]  /*0260*/  LDG.E R23, desc[UR4][R2.64+-0xc] ;  /* 0xfffff40402177981 */ /* 0x000ee8000c1e1900 */
[----:B------:R-:W4:Y:S04]  /*0270*/  LDG.E R29, desc[UR4][R2.64+-0x8] ;  /* 0xfffff804021d7981 */ /* 0x000f28000c1e1900 */
[----:B------:R-:W5:Y:S01]  /*0280*/  LDG.E R28, desc[UR4][R2.64+-0x4] ;  /* 0xfffffc04021c7981 */ /* 0x000f62000c1e1900 */
[----:B0-----:R-:W-:-:S05]  /*0290*/  IMAD.WIDE R14, R18, 0x4, R14 ;  /* 0x00000004120e7825 */ /* 0x001fca00078e020e */
[----:B------:R0:W2:Y:S01]  /*02a0*/  LDG.E R26, desc[UR4][R14.64] ;  /* 0x000000040e1a7981 */ /* 0x0000a2000c1e1900 */
[----:B------:R-:W-:-:S04]  /*02b0*/  IMAD.WIDE R12, R17, 0x4, R14 ;  /* 0x00000004110c7825 */ /* 0x000fc800078e020e */
[C---:B------:R-:W-:Y:S02]  /*02c0*/  IMAD.WIDE R4, R17.reuse, 0x4, R12 ;  /* 0x0000000411047825 */ /* 0x040fe400078e020c */
[----:B------:R-:W3:Y:S02]  /*02d0*/  LDG.E R12, desc[UR4][R12.64] ;  /* 0x000000040c0c7981 */ /* 0x000ee4000c1e1900 */
[C---:B------:R-:W-:Y:S02]  /*02e0*/  IMAD.WIDE R8, R17.reuse, 0x4, R4 ;  /* 0x0000000411087825 */ /* 0x040fe400078e0204 */
[----:B------:R-:W4:Y:S02]  /*02f0*/  LDG.E R4, desc[UR4][R4.64] ;  /* 0x0000000404047981 */ /* 0x000f24000c1e1900 */
[C---:B------:R-:W-:Y:S02]  /*0300*/  IMAD.WIDE R6, R17.reuse, 0x4, R8 ;  /* 0x0000000411067825 */ /* 0x040fe400078e0208 */
[----:B------:R-:W5:Y:S02]  /*0310*/  LDG.E R8, desc[UR4][R8.64] ;  /* 0x0000000408087981 */ /* 0x000f64000c1e1900 */
[----:B------:R-:W-:-:S02]  /*0320*/  IMAD.WIDE R10, R17, 0x4, R6 ;  /* 0x00000004110a7825 */ /* 0x000fc400078e0206 */
[----:B------:R-:W5:Y:S04]  /*0330*/  LDG.E R5, desc[UR4][R2.64] ;  /* 0x0000000402057981 */ /* 0x000f68000c1e1900 */
[----:B------:R-:W5:Y:S01]  /*0340*/  LDG.E R6, desc[UR4][R6.64] ;  /* 0x0000000406067981 */ /* 0x000f62000c1e1900 */
[----:B0-----:R-:W-:-:S03]  /*0350*/  IMAD.WIDE R14, R17, 0x4, R10 ;  /* 0x00000004110e7825 */ /* 0x001fc600078e020a */
[----:B------:R-:W5:Y:S04]  /*0360*/  LDG.E R10, desc[UR4][R10.64] ;  /* 0x000000040a0a7981 */ /* 0x000f68000c1e1900 */
[----:B------:R-:W5:Y:S04]  /*0370*/  LDG.E R13, desc[UR4][R14.64] ;  /* 0x000000040e0d7981 */ /* 0x000f68000c1e1900 */
[----:B------:R-:W5:Y:S04]  /*0380*/  LDG.E R7, desc[UR4][R2.64+0x4] ;  /* 0x0000040402077981 */ /* 0x000f68000c1e1900 */
[----:B------:R-:W5:Y:S01]  /*0390*/  LDG.E R9, desc[UR4][R2.64+0xc] ;  /* 0x00000c0402097981 */ /* 0x000f62000c1e1900 */
[----:B--2---:R-:W-:Y:S01]  /*03a0*/  FFMA R26, R25, R26, R24 ;  /* 0x0000001a191a7223 */ /* 0x004fe20000000018 */
[----:B------:R-:W-:-:S02]  /*03b0*/  IMAD.WIDE R24, R17, 0x4, R14 ;  /* 0x0000000411187825 */ /* 0x000fc400078e020e */
[----:B------:R-:W2:Y:S04]  /*03c0*/  LDG.E R14, desc[UR4][R2.64+0x8] ;  /* 0x00000804020e7981 */ /* 0x000ea8000c1e1900 */
[----:B------:R-:W2:Y:S01]  /*03d0*/  LDG.E R24, desc[UR4][R24.64] ;  /* 0x0000000418187981 */ /* 0x000ea2000c1e1900 */
[----:B---3--:R-:W-:Y:S01]  /*03e0*/  FFMA R12, R23, R12, R26 ;  /* 0x0000000c170c7223 */ /* 0x008fe2000000001a */
[----:B------:R-:W-:-:S03]  /*03f0*/  IADD3 R22, PT, PT, R22, 0x8, RZ ;  /* 0x0000000816167810 */ /* 0x000fc60007ffe0ff */
[----:B----4-:R-:W-:Y:S01]  /*0400*/  FFMA R29, R29, R4, R12 ;  /* 0x000000041d1d7223 */ /* 0x010fe2000000000c */
[----:B------:R-:W-:-:S03]  /*0410*/  ISETP.NE.AND P1, PT, R22, RZ, PT ;  /* 0x000000ff1600720c */ /* 0x000fc60003f25270 */
[----:B-----5:R-:W-:Y:S01]  /*0420*/  FFMA R8, R28, R8, R29 ;  /* 0x000000081c087223 */ /* 0x020fe2000000001d */
[----:B------:R-:W-:-:S03]  /*0430*/  IADD3 R4, P2, PT, R2, 0x20, RZ ;  /* 0x0000002002047810 */ /* 0x000fc60007f5e0ff */
[----:B------:R-:W-:Y:S01]  /*0440*/  FFMA R6, R5, R6, R8 ;  /* 0x0000000605067223 */ /* 0x000fe20000000008 */
[----:B------:R-:W-:Y:S02]  /*0450*/  IADD3.X R5, PT, PT, RZ, R3, RZ, P2, !PT ;  /* 0x00000003ff057210 */ /* 0x000fe400017fe4ff */
[----:B------:R-:W-:Y:S01]  /*0460*/  LEA R18, R17, R18, 0x3 ;  /* 0x0000001211127211 */ /* 0x000fe200078e18ff */
[----:B------:R-:W-:-:S04]  /*0470*/  FFMA R7, R7, R10, R6 ;  /* 0x0000000a07077223 */ /* 0x000fc80000000006 */
[----:B--2---:R-:W-:-:S04]  /*0480*/  FFMA R14, R14, R13, R7 ;  /* 0x0000000d0e0e7223 */ /* 0x004fc80000000007 */
[----:B------:R-:W-:Y:S01]  /*0490*/  FFMA R24, R9, R24, R14 ;  /* 0x0000001809187223 */ /* 0x000fe2000000000e */
[----:B------:R-:W-:Y:S06]  /*04a0*/  @P1 BRA `(.L_x_2) ;  /* 0xfffffffc005c1947 */ /* 0x000fec000383ffff */
.L_x_1:
[----:B------:R-:W-:Y:S05]  /*04b0*/  @!P0 BRA `(.L_x_0) ;  /* 0x0000000000fc8947 */ /* 0x000fea0003800000 */
[----:B------:R-:W-:Y:S02]  /*04c0*/  ISETP.GE.U32.AND P1, PT, R27, 0x4, PT ;  /* 0x000000041b00780c */ /* 0x000fe40003f26070 */
[----:B------:R-:W-:-:S04]  /*04d0*/  LOP3.LUT R14, R19, 0x3, RZ, 0xc0, !PT ;  /* 0x00000003130e7812 */ /* 0x000fc800078ec0ff */
[----:B------:R-:W-:-:S07]  /*04e0*/  ISETP.NE.AND P0, PT, R14, RZ, PT ;  /* 0x000000ff0e00720c */ /* 0x000fce0003f05270 */
[----:B------:R-:W-:Y:S06]  /*04f0*/  @!P1 BRA `(.L_x_3) ;  /* 0x00000000006c9947 */ /* 0x000fec0003800000 */
[----:B------:R-:W0:Y:S01]  /*0500*/  LDC.64 R4, c[0x0][0x388] ;  /* 0x0000e200ff047b82 */ /* 0x000e220000000a00 */
[----:B------:R-:W1:Y:S01]  /*0510*/  LDCU.64 UR6, c[0x0][0x380] ;  /* 0x00007000ff0677ac */ /* 0x000e620008000a00 */
[----:B------:R-:W-:Y:S01]  /*0520*/  IMAD R7, R21, R17, R0 ;  /* 0x0000001115077224 */ /* 0x000fe200078e0200 */
[CC--:B------:R-:W-:Y:S02]  /*0530*/  IADD3 R3, PT, PT, R20.reuse, R21.reuse, RZ ;  /* 0x0000001514037210 */ /* 0x0c0fe40007ffe0ff */
[----:B------:R-:W-:-:S03]  /*0540*/  IADD3 R8, P1, PT, R20, R21, RZ ;  /* 0x0000001514087210 */ /* 0x000fc60007f3e0ff */
[----:B------:R-:W2:Y:S01]  /*0550*/  LDC.64 R12, c[0x0][0x380] ;  /* 0x0000e000ff0c7b82 */ /* 0x000ea20000000a00 */
[----:B0-----:R-:W-:-:S04]  /*0560*/  IMAD.WIDE R4, R7, 0x4, R4 ;  /* 0x0000000407047825 */ /* 0x001fc800078e0204 */
[----:B------:R-:W-:Y:S02]  /*0570*/  IMAD.WIDE R6, R17, 0x4, R4 ;  /* 0x0000000411067825 */ /* 0x000fe400078e0204 */
[----:B------:R-:W3:Y:S02]  /*0580*/  LDG.E R4, desc[UR4][R4.64] ;  /* 0x0000000404047981 */ /* 0x000ee4000c1e1900 */
[----:B--2---:R-:W-:Y:S01]  /*0590*/  IMAD.WIDE.U32 R12, R3, 0x4, R12 ;  /* 0x00000004030c7825 */ /* 0x004fe200078e000c */
[----:B------:R-:W-:Y:S02]  /*05a0*/  IADD3.X R3, PT, PT, RZ, RZ, RZ, P1, !PT ;  /* 0x000000ffff037210 */ /* 0x000fe40000ffe4ff */
[----:B-1----:R-:W-:-:S03]  /*05b0*/  LEA R2, P1, R8, UR6, 0x2 ;  /* 0x0000000608027c11 */ /* 0x002fc6000f8210ff */
[----:B------:R-:W3:Y:S01]  /*05c0*/  LDG.E R13, desc[UR4][R12.64] ;  /* 0x000000040c0d7981 */ /* 0x000ee2000c1e1900 */
[----:B------:R-:W-:Y:S01]  /*05d0*/  LEA.HI.X R3, R8, UR7, R3, 0x2, P1 ;  /* 0x0000000708037c11 */ /* 0x000fe200088f1403 */
[C---:B------:R-:W-:Y:S02]  /*05e0*/  IMAD.WIDE R8, R17.reuse, 0x4, R6 ;  /* 0x0000000411087825 */ /* 0x040fe400078e0206 */
[----:B------:R-:W2:Y:S04]  /*05f0*/  LDG.E R6, desc[UR4][R6.64] ;  /* 0x0000000406067981 */ /* 0x000ea8000c1e1900 */
[----:B------:R-:W2:Y:S01]  /*0600*/  LDG.E R15, desc[UR4][R2.64+0x4] ;  /* 0x00000404020f7981 */ /* 0x000ea2000c1e1900 */
[----:B------:R-:W-:-:S03]  /*0610*/  IMAD.WIDE R10, R17, 0x4, R8 ;  /* 0x00000004110a7825 */ /* 0x000fc600078e0208 */
[----:B------:R-:W4:Y:S04]  /*0620*/  LDG.E R22, desc[UR4][R8.64] ;  /* 0x0000000408167981 */ /* 0x000f28000c1e1900 */
[----:B------:R-:W4:Y:S04]  /*0630*/  LDG.E R18, desc[UR4][R2.64+0x8] ;  /* 0x0000080402127981 */ /* 0x000f28000c1e1900 */
[----:B------:R-:W5:Y:S04]  /*0640*/  LDG.E R26, desc[UR4][R2.64+0xc] ;  /* 0x00000c04021a7981 */ /* 0x000f68000c1e1900 */
[----:B------:R-:W5:Y:S01]  /*0650*/  LDG.E R10, desc[UR4][R10.64] ;  /* 0x000000040a0a7981 */ /* 0x000f62000c1e1900 */
[----:B------:R-:W-:Y:S01]  /*0660*/  IADD3 R21, PT, PT, R21, 0x4, RZ ;  /* 0x0000000415157810 */ /* 0x000fe20007ffe0ff */
[----:B---3--:R-:W-:-:S04]  /*0670*/  FFMA R24, R13, R4, R24 ;  /* 0x000000040d187223 */ /* 0x008fc80000000018 */
[----:B--2---:R-:W-:-:S04]  /*0680*/  FFMA R15, R15, R6, R24 ;  /* 0x000000060f0f7223 */ /* 0x004fc80000000018 */
[----:B----4-:R-:W-:-:S04]  /*0690*/  FFMA R15, R18, R22, R15 ;  /* 0x00000016120f7223 */ /* 0x010fc8000000000f */
[----:B-----5:R-:W-:-:S07]  /*06a0*/  FFMA R24, R26, R10, R15 ;  /* 0x0000000a1a187223 */ /* 0x020fce000000000f */
.L_x_3:
[----:B------:R-:W-:Y:S05]  /*06b0*/  @!P0 BRA `(.L_x_0) ;  /* 0x00000000007c8947 */ /* 0x000fea0003800000 */
[----:B------:R-:W-:Y:S01]  /*06c0*/  ISETP.NE.AND P1, PT, R14, 0x1, PT ;  /* 0x000000010e00780c */ /* 0x000fe20003f25270 */
[----:B------:R-:W0:Y:S01]  /*06d0*/  LDC.64 R10, c[0x0][0x380] ;  /* 0x0000e000ff0a7b82 */ /* 0x000e220000000a00 */
[----:B------:R-:W-:-:S04]  /*06e0*/  LOP3.LUT R19, R19, 0x1, RZ, 0xc0, !PT ;  /* 0x0000000113137812 */ /* 0x000fc800078ec0ff */
[----:B------:R-:W-:-:S03]  /*06f0*/  ISETP.NE.U32.AND P0, PT, R19, 0x1, PT ;  /* 0x000000011300780c */ /* 0x000fc60003f05070 */
[----:B------:R-:W1:Y:S04]  /*0700*/  LDC.64 R8, c[0x0][0x388] ;  /* 0x0000e200ff087b82 */ /* 0x000e680000000a00 */
[CC--:B------:R-:W-:Y:S02]  /*0710*/  @P1 IADD3 R13, PT, PT, R20.reuse, R21.reuse, RZ ;  /* 0x00000015140d1210 */ /* 0x0c0fe40007ffe0ff */
[----:B------:R-:W-:Y:S02]  /*0720*/  @P1 IADD3 R12, P2, PT, R20, R21, RZ ;  /* 0x00000015140c1210 */ /* 0x000fe40007f5e0ff */
[----:B------:R-:W2:Y:S02]  /*0730*/  @P1 LDC.64 R2, c[0x0][0x380] ;  /* 0x0000e000ff021b82 */ /* 0x000ea40000000a00 */
[----:B------:R-:W-:-:S06]  /*0740*/  @P1 IADD3.X R14, PT, PT, RZ, RZ, RZ, P2, !PT ;  /* 0x000000ffff0e1210 */ /* 0x000fcc00017fe4ff */
[----:B------:R-:W3:Y:S01]  /*0750*/  LDC.64 R4, c[0x0][0x380] ;  /* 0x0000e000ff047b82 */ /* 0x000ee20000000a00 */
[----:B0-----:R-:W-:-:S04]  /*0760*/  @P1 IMAD.WIDE.U32 R10, R13, 0x4, R10 ;  /* 0x000000040d0a1825 */ /* 0x001fc800078e000a */
[C---:B------:R-:W-:Y:S01]  /*0770*/  @P1 IMAD R13, R21.reuse, R17, R0 ;  /* 0x00000011150d1224 */ /* 0x040fe200078e0200 */
[----:B------:R-:W-:Y:S01]  /*0780*/  @P1 IADD3 R21, PT, PT, R21, 0x2, RZ ;  /* 0x0000000215151810 */ /* 0x000fe20007ffe0ff */
[----:B------:R-:W4:Y:S01]  /*0790*/  @P1 LDG.E R11, desc[UR4][R10.64] ;  /* 0x000000040a0b1981 */ /* 0x000f22000c1e1900 */
[----:B------:R-:W0:Y:S01]  /*07a0*/  LDC.64 R6, c[0x0][0x388] ;  /* 0x0000e200ff067b82 */ /* 0x000e220000000a00 */
[----:B-1----:R-:W-:Y:S01]  /*07b0*/  @P1 IMAD.WIDE R8, R13, 0x4, R8 ;  /* 0x000000040d081825 */ /* 0x002fe200078e0208 */
[----:B------:R-:W-:Y:S02]  /*07c0*/  @!P0 IADD3 R15, PT, PT, R20, R21, RZ ;  /* 0x00000015140f8210 */ /* 0x000fe40007ffe0ff */
[----:B--2---:R-:W-:Y:S01]  /*07d0*/  @P1 LEA R2, P2, R12, R2, 0x2 ;  /* 0x000000020c021211 */ /* 0x004fe200078410ff */
[----:B------:R-:W-:-:S03]  /*07e0*/  @!P0 IMAD R21, R21, R17, R0 ;  /* 0x0000001115158224 */ /* 0x000fc600078e0200 */
[----:B------:R-:W-:Y:S01]  /*07f0*/  @P1 LEA.HI.X R3, R12, R3, R14, 0x2, P2 ;  /* 0x000000030c031211 */ /* 0x000fe200010f140e */
[----:B------:R-:W-:Y:S01]  /*0800*/  @P1 IMAD.WIDE R12, R17, 0x4, R8 ;  /* 0x00000004110c1825 */ /* 0x000fe200078e0208 */
[----:B------:R-:W4:Y:S03]  /*0810*/  @P1 LDG.E R14, desc[UR4][R8.64] ;  /* 0x00000004080e1981 */ /* 0x000f26000c1e1900 */
[----:B---3--:R-:W-:Y:S01]  /*0820*/  @!P0 IMAD.WIDE.U32 R4, R15, 0x4, R4 ;  /* 0x000000040f048825 */ /* 0x008fe200078e0004 */
[----:B------:R-:W2:Y:S04]  /*0830*/  @P1 LDG.E R2, desc[UR4][R2.64+0x4] ;  /* 0x0000040402021981 */ /* 0x000ea8000c1e1900 */
[----:B------:R-:W2:Y:S01]  /*0840*/  @P1 LDG.E R12, desc[UR4][R12.64] ;  /* 0x000000040c0c1981 */ /* 0x000ea2000c1e1900 */
[----:B0-----:R-:W-:-:S03]  /*0850*/  @!P0 IMAD.WIDE R6, R21, 0x4, R6 ;  /* 0x0000000415068825 */ /* 0x001fc600078e0206 */
[----:B------:R-:W3:Y:S04]  /*0860*/  @!P0 LDG.E R5, desc[UR4][R4.64] ;  /* 0x0000000404058981 */ /* 0x000ee8000c1e1900 */
[----:B------:R-:W3:Y:S01]  /*0870*/  @!P0 LDG.E R6, desc[UR4][R6.64] ;  /* 0x0000000406068981 */ /* 0x000ee2000c1e1900 */
[----:B----4-:R-:W-:-:S04]  /*0880*/  @P1 FFMA R11, R11, R14, R24 ;  /* 0x0000000e0b0b1223 */ /* 0x010fc80000000018 */
[----:B--2---:R-:W-:-:S04]  /*0890*/  @P1 FFMA R24, R2, R12, R11 ;  /* 0x0000000c02181223 */ /* 0x004fc8000000000b */
[----:B---3--:R-:W-:-:S07]  /*08a0*/  @!P0 FFMA R24, R5, R6, R24 ;  /* 0x0000000605188223 */ /* 0x008fce0000000018 */
.L_x_0:
[----:B------:R-:W0:Y:S01]  /*08b0*/  LDC.64 R2, c[0x0][0x390] ;  /* 0x0000e400ff027b82 */ /* 0x000e220000000a00 */
[----:B------:R-:W-:-:S04]  /*08c0*/  IMAD R17, R16, R17, R0 ;  /* 0x0000001110117224 */ /* 0x000fc800078e0200 */
[----:B0-----:R-:W-:-:S05]  /*08d0*/  IMAD.WIDE R2, R17, 0x4, R2 ;  /* 0x0000000411027825 */ /* 0x001fca00078e0202 */
[----:B------:R-:W-:Y:S01]  /*08e0*/  STG.E desc[UR4][R2.64], R24 ;  /* 0x0000001802007986 */ /* 0x000fe2000c101904 */
[----:B------:R-:W-:Y:S05]  /*08f0*/  EXIT ;  /* 0x000000000000794d */ /* 0x000fea0003800000 */
.L_x_4:
[----:B------:R-:W-:-:S00]  /*0900*/  BRA `(.L_x_4) ;  /* 0xfffffffc00fc7947 */ /* 0x000fc0000383ffff */
[----:B------:R-:W-:-:S00]  /*0910*/  NOP ;  /* 0x0000000000007918 */ /* 0x000fc00000000000 */
        /* <DEDUP_REMOVED lines=14> */
.L_x_5:


//--------------------- .nv.shared.reserved.0     --------------------------
	.section	.nv.shared.reserved.0,"aw",@nobits
	.weak		__nv_reservedSMEM_offset_0_alias
	.size		__nv_reservedSMEM_offset_0_alias, 0, 64
	.other		__nv_reservedSMEM_offset_0_alias,@"STO_CUDA_RESERVED_SHARED STV_DEFAULT"
__nv_reservedSMEM_offset_0_alias:
	.zero		0
	.zero		64


//--------------------- .nv.constant0._Z10matmul_gpuPfS_S_iii --------------------------
	.section	.nv.constant0._Z10matmul_gpuPfS_S_iii,"a",@progbits
	.sectionflags	@""
	.align	4
.nv.constant0._Z10matmul_gpuPfS_S_iii:
	.zero		932


//--------------------- SYMBOLS --------------------------

	.type		.nv.reservedSmem.offset0,@object
	.size		.nv.reservedSmem.offset0,0x4
